	.headerflags	@"EF_CUDA_TEXMODE_UNIFIED EF_CUDA_64BIT_ADDRESS EF_CUDA_ACCELERATORS EF_CUDA_SM90 EF_CUDA_VIRTUAL_SM(EF_CUDA_SM90)"
	.elftype	@"ET_EXEC"


//--------------------- .nv.info                  --------------------------
	.section	.nv.info,"",@"SHT_CUDA_INFO"
	.align	4


	//----- nvinfo : EIATTR_REGCOUNT
	.align		4
        /*0000*/ 	.byte	0x04, 0x2f
        /*0002*/ 	.short	(.L_1 - .L_0)
	.align		4
.L_0:
        /*0004*/ 	.word	index@(triton_poi_fused_add_convolution_mul_7)
        /*0008*/ 	.word	0x00000010


	//----- nvinfo : EIATTR_MIN_STACK_SIZE
	.align		4
.L_1:
        /*000c*/ 	.byte	0x04, 0x12
        /*000e*/ 	.short	(.L_3 - .L_2)
	.align		4
.L_2:
        /*0010*/ 	.word	index@(triton_poi_fused_add_convolution_mul_7)
        /*0014*/ 	.word	0x00000000


	//----- nvinfo : EIATTR_FRAME_SIZE
	.align		4
.L_3:
        /*0018*/ 	.byte	0x04, 0x11
        /*001a*/ 	.short	(.L_5 - .L_4)
	.align		4
.L_4:
        /*001c*/ 	.word	index@(triton_poi_fused_add_convolution_mul_7)
        /*0020*/ 	.word	0x00000000


	//----- nvinfo : EIATTR_MIN_STACK_SIZE
	.align		4
.L_5:
        /*0024*/ 	.byte	0x04, 0x12
        /*0026*/ 	.short	(.L_7 - .L_6)
	.align		4
.L_6:
        /*0028*/ 	.word	index@(triton_poi_fused_add_convolution_mul_7)
        /*002c*/ 	.word	0x00000000
.L_7:


//--------------------- .nv.info.triton_poi_fused_add_convolution_mul_7 --------------------------
	.section	.nv.info.triton_poi_fused_add_convolution_mul_7,"",@"SHT_CUDA_INFO"
	.sectionflags	@""
	.align	4


	//----- nvinfo : EIATTR_CUDA_API_VERSION
	.align		4
        /*0000*/ 	.byte	0x04, 0x37
        /*0002*/ 	.short	(.L_9 - .L_8)
.L_8:
        /*0004*/ 	.word	0x0000007c


	//----- nvinfo : EIATTR_KPARAM_INFO
	.align		4
.L_9:
        /*0008*/ 	.byte	0x04, 0x17
        /*000a*/ 	.short	(.L_11 - .L_10)
.L_10:
        /*000c*/ 	.word	0x00000000
        /*0010*/ 	.short	0x0004
        /*0012*/ 	.short	0x0020
        /*0014*/ 	.byte	0x00, 0xf0, 0x11, 0x00


	//----- nvinfo : EIATTR_KPARAM_INFO
	.align		4
.L_11:
        /*0018*/ 	.byte	0x04, 0x17
        /*001a*/ 	.short	(.L_13 - .L_12)
.L_12:
        /*001c*/ 	.word	0x00000000
        /*0020*/ 	.short	0x0003
        /*0022*/ 	.short	0x0018
        /*0024*/ 	.byte	0x00, 0xf4, 0x21, 0x00


	//----- nvinfo : EIATTR_KPARAM_INFO
	.align		4
.L_13:
        /*0028*/ 	.byte	0x04, 0x17
        /*002a*/ 	.short	(.L_15 - .L_14)
.L_14:
        /*002c*/ 	.word	0x00000000
        /*0030*/ 	.short	0x0002
        /*0032*/ 	.short	0x0010
        /*0034*/ 	.byte	0x00, 0xf4, 0x21, 0x00


	//----- nvinfo : EIATTR_KPARAM_INFO
	.align		4
.L_15:
        /*0038*/ 	.byte	0x04, 0x17
        /*003a*/ 	.short	(.L_17 - .L_16)
.L_16:
        /*003c*/ 	.word	0x00000000
        /*0040*/ 	.short	0x0001
        /*0042*/ 	.short	0x0008
        /*0044*/ 	.byte	0x00, 0xf4, 0x21, 0x00


	//----- nvinfo : EIATTR_KPARAM_INFO
	.align		4
.L_17:
        /*0048*/ 	.byte	0x04, 0x17
        /*004a*/ 	.short	(.L_19 - .L_18)
.L_18:
        /*004c*/ 	.word	0x00000000
        /*0050*/ 	.short	0x0000
        /*0052*/ 	.short	0x0000
        /*0054*/ 	.byte	0x00, 0xf4, 0x21, 0x00


	//----- nvinfo : EIATTR_SPARSE_MMA_MASK
	.align		4
.L_19:
        /*0058*/ 	.byte	0x03, 0x50
        /*005a*/ 	.short	0x0000


	//----- nvinfo : EIATTR_MAXREG_COUNT
	.align		4
        /*005c*/ 	.byte	0x03, 0x1b
        /*005e*/ 	.short	0x00ff


	//----- nvinfo : EIATTR_EXIT_INSTR_OFFSETS
	.align		4
        /*0060*/ 	.byte	0x04, 0x1c
        /*0062*/ 	.short	(.L_21 - .L_20)


	//   ....[0]....
.L_20:
        /*0064*/ 	.word	0x000001e0


	//----- nvinfo : EIATTR_REQNTID
	.align		4
.L_21:
        /*0068*/ 	.byte	0x04, 0x10
        /*006a*/ 	.short	(.L_23 - .L_22)
.L_22:
        /*006c*/ 	.word	0x00000080
        /*0070*/ 	.word	0x00000001
        /*0074*/ 	.word	0x00000001


	//----- nvinfo : EIATTR_CBANK_PARAM_SIZE
	.align		4
.L_23:
        /*0078*/ 	.byte	0x03, 0x19
        /*007a*/ 	.short	0x0024


	//----- nvinfo : EIATTR_PARAM_CBANK
	.align		4
        /*007c*/ 	.byte	0x04, 0x0a
        /*007e*/ 	.short	(.L_25 - .L_24)
	.align		4
.L_24:
        /*0080*/ 	.word	index@(.nv.constant0.triton_poi_fused_add_convolution_mul_7)
        /*0084*/ 	.short	0x0210
        /*0086*/ 	.short	0x0024


	//----- nvinfo : EIATTR_SW_WAR
	.align		4
.L_25:
        /*0088*/ 	.byte	0x04, 0x36
        /*008a*/ 	.short	(.L_27 - .L_26)
.L_26:
        /*008c*/ 	.word	0x00000008
.L_27:


//--------------------- .nv.callgraph             --------------------------
	.section	.nv.callgraph,"",@"SHT_CUDA_CALLGRAPH"
	.align	4
	.sectionentsize	8
	.align		4
        /*0000*/ 	.word	0x00000000
	.align		4
        /*0004*/ 	.word	0xffffffff
	.align		4
        /*0008*/ 	.word	0x00000000
	.align		4
        /*000c*/ 	.word	0xfffffffe
	.align		4
        /*0010*/ 	.word	0x00000000
	.align		4
        /*0014*/ 	.word	0xfffffffd
	.align		4
        /*0018*/ 	.word	0x00000000
	.align		4
        /*001c*/ 	.word	0xfffffffc


//--------------------- .text.triton_poi_fused_add_convolution_mul_7 --------------------------
	.section	.text.triton_poi_fused_add_convolution_mul_7,"ax",@progbits
	.align	128
        .global         triton_poi_fused_add_convolution_mul_7
        .type           triton_poi_fused_add_convolution_mul_7,@function
        .size           triton_poi_fused_add_convolution_mul_7,(.L_x_1 - triton_poi_fused_add_convolution_mul_7)
        .other          triton_poi_fused_add_convolution_mul_7,@"STO_CUDA_ENTRY STV_DEFAULT"
triton_poi_fused_add_convolution_mul_7:
.text.triton_poi_fused_add_convolution_mul_7:
[----:B------:R-:W-:Y:S01]  /*0000*/  LDC R1, c[0x0][0x28] ;  /* 0x00000a00ff017b82 */ /* 0x000fe20000000800 */
[----:B------:R-:W1:Y:S07]  /*0010*/  S2R R0, SR_TID.X ;  /* 0x0000000000007919 */ /* 0x000e6e0000002100 */
[----:B------:R-:W2:Y:S01]  /*0020*/  LDC.64 R6, c[0x0][0x218] ;  /* 0x00008600ff067b82 */ /* 0x000ea20000000a00 */
[----:B------:R-:W-:Y:S01]  /*0030*/  ULDC.64 UR4, c[0x0][0x208] ;  /* 0x0000820000047ab9 */ /* 0x000fe20000000a00 */
[----:B------:R-:W3:Y:S06]  /*0040*/  S2R R11, SR_CTAID.X ;  /* 0x00000000000b7919 */ /* 0x000eec0000002500 */
[----:B------:R-:W4:Y:S08]  /*0050*/  LDC.64 R4, c[0x0][0x210] ;  /* 0x00008400ff047b82 */ /* 0x000f300000000a00 */
[----:B------:R-:W5:Y:S01]  /*0060*/  LDC.64 R8, c[0x0][0x220] ;  /* 0x00008800ff087b82 */ /* 0x000f620000000a00 */
[----:B-1----:R-:W-:-:S02]  /*0070*/  LOP3.LUT R0, R0, 0x7f, RZ, 0xc0, !PT ;  /* 0x0000007f00007812 */ /* 0x002fc400078ec0ff */
[----:B---3--:R-:W-:-:S03]  /*0080*/  SHF.R.S32.HI R2, RZ, 0x18, R11 ;  /* 0x00000018ff027819 */ /* 0x008fc6000001140b */
[----:B------:R-:W-:Y:S01]  /*0090*/  IMAD R11, R11, 0x80, R0 ;  /* 0x000000800b0b7824 */ /* 0x000fe200078e0200 */
[----:B------:R-:W-:-:S03]  /*00a0*/  SGXT R0, R2, 0x1 ;  /* 0x000000010200781a */ /* 0x000fc60000000200 */
[----:B----4-:R-:W-:Y:S01]  /*00b0*/  IMAD.WIDE R4, R11, 0x4, R4 ;  /* 0x000000040b047825 */ /* 0x010fe200078e0204 */
[----:B------:R-:W1:Y:S01]  /*00c0*/  LDC.64 R2, c[0x0][0x228] ;  /* 0x00008a00ff027b82 */ /* 0x000e620000000a00 */
[----:B------:R-:W-:-:S04]  /*00d0*/  LEA.HI R0, R0, R11, RZ, 0x4 ;  /* 0x0000000b00007211 */ /* 0x000fc800078f20ff */
[--C-:B------:R-:W-:Y:S02]  /*00e0*/  SHF.R.S32.HI R10, RZ, 0x4, R0.reuse ;  /* 0x00000004ff0a7819 */ /* 0x100fe40000011400 */
[----:B------:R-:W-:Y:S01]  /*00f0*/  SHF.R.S32.HI R13, RZ, 0x1f, R0 ;  /* 0x0000001fff0d7819 */ /* 0x000fe20000011400 */
[----:B-----5:R-:W-:Y:S01]  /*0100*/  IMAD.WIDE R8, R11, 0x4, R8 ;  /* 0x000000040b087825 */ /* 0x020fe200078e0208 */
[----:B------:R-:W3:Y:S02]  /*0110*/  LDG.E R0, desc[UR4][R4.64] ;  /* 0x0000000404007981 */ /* 0x000ee4000c1e1900 */
[----:B------:R-:W-:-:S03]  /*0120*/  LEA.HI R13, R13, R10, RZ, 0x6 ;  /* 0x0000000a0d0d7211 */ /* 0x000fc600078f30ff */
[----:B------:R-:W4:Y:S01]  /*0130*/  LDG.E R8, desc[UR4][R8.64] ;  /* 0x0000000408087981 */ /* 0x000f22000c1e1900 */
[----:B------:R-:W-:-:S04]  /*0140*/  LOP3.LUT R13, R13, 0xffffffc0, RZ, 0xc0, !PT ;  /* 0xffffffc00d0d7812 */ /* 0x000fc800078ec0ff */
[----:B------:R-:W-:-:S05]  /*0150*/  IADD3 R13, R10, -R13, RZ ;  /* 0x8000000d0a0d7210 */ /* 0x000fca0007ffe0ff */
[----:B--2---:R-:W-:-:S04]  /*0160*/  IMAD.WIDE R6, R13, 0x4, R6 ;  /* 0x000000040d067825 */ /* 0x004fc800078e0206 */
[----:B-1----:R-:W-:Y:S02]  /*0170*/  IMAD.WIDE R2, R11, 0x4, R2 ;  /* 0x000000040b027825 */ /* 0x002fe400078e0202 */
[----:B------:R-:W3:Y:S04]  /*0180*/  LDG.E.EL R7, desc[UR4][R6.64] ;  /* 0x0000000406077981 */ /* 0x000ee8000c2e1900 */
[----:B------:R-:W2:Y:S01]  /*0190*/  LDG.E R2, desc[UR4][R2.64] ;  /* 0x0000000402027981 */ /* 0x000ea2000c1e1900 */
[----:B---3--:R-:W-:-:S04]  /*01a0*/  FADD R11, R0, R7 ;  /* 0x00000007000b7221 */ /* 0x008fc80000000000 */
[----:B----4-:R-:W-:-:S04]  /*01b0*/  FFMA R11, R11, 0.20000000298023223877, R8 ;  /* 0x3e4ccccd0b0b7823 */ /* 0x010fc80000000008 */
[----:B--2---:R-:W-:-:S05]  /*01c0*/  FFMA R11, R11, 0.20000000298023223877, R2 ;  /* 0x3e4ccccd0b0b7823 */ /* 0x004fca0000000002 */
[----:B------:R-:W-:Y:S01]  /*01d0*/  STG.E desc[UR4][R4.64], R11 ;  /* 0x0000000b04007986 */ /* 0x000fe2000c101904 */
[----:B------:R-:W-:Y:S05]  /*01e0*/  EXIT ;  /* 0x000000000000794d */ /* 0x000fea0003800000 */
.L_x_0:
[----:B------:R-:W-:-:S00]  /*01f0*/  BRA `(.L_x_0) ;  /* 0xfffffffc00fc7947 */ /* 0x000fc0000383ffff */
[----:B------:R-:W-:-:S00]  /*0200*/  NOP ;  /* 0x0000000000007918 */ /* 0x000fc00000000000 */
[----:B------:R-:W-:-:S00]  /*0210*/  NOP ;  /* 0x0000000000007918 */ /* 0x000fc00000000000 */
[----:B------:R-:W-:-:S00]  /*0220*/  NOP ;  /* 0x0000000000007918 */ /* 0x000fc00000000000 */
[----:B------:R-:W-:-:S00]  /*0230*/  NOP ;  /* 0x0000000000007918 */ /* 0x000fc00000000000 */
[----:B------:R-:W-:-:S00]  /*0240*/  NOP ;  /* 0x0000000000007918 */ /* 0x000fc00000000000 */
[----:B------:R-:W-:-:S00]  /*0250*/  NOP ;  /* 0x0000000000007918 */ /* 0x000fc00000000000 */
[----:B------:R-:W-:-:S00]  /*0260*/  NOP ;  /* 0x0000000000007918 */ /* 0x000fc00000000000 */
[----:B------:R-:W-:-:S00]  /*0270*/  NOP ;  /* 0x0000000000007918 */ /* 0x000fc00000000000 */
.L_x_1:


//--------------------- .nv.constant0.triton_poi_fused_add_convolution_mul_7 --------------------------
	.section	.nv.constant0.triton_poi_fused_add_convolution_mul_7,"a",@progbits
	.sectionflags	@""
	.align	4
.nv.constant0.triton_poi_fused_add_convolution_mul_7:
	.zero		564
